//
// Generated by NVIDIA NVVM Compiler
//
// Compiler Build ID: CL-36424714
// Cuda compilation tools, release 13.0, V13.0.88
// Based on NVVM 20.0.0
//

.version 9.0
.target sm_100
.address_size 64

	// .globl	_Z7gpu_addPiS_S_

.visible .entry _Z7gpu_addPiS_S_(
	.param .u64 .ptr .align 1 _Z7gpu_addPiS_S__param_0,
	.param .u64 .ptr .align 1 _Z7gpu_addPiS_S__param_1,
	.param .u64 .ptr .align 1 _Z7gpu_addPiS_S__param_2
)
{
	.reg .b32 	%r<8>;
	.reg .b64 	%rd<11>;

	ld.param.u64 	%rd1, [_Z7gpu_addPiS_S__param_0];
	ld.param.u64 	%rd2, [_Z7gpu_addPiS_S__param_1];
	ld.param.u64 	%rd3, [_Z7gpu_addPiS_S__param_2];
	cvta.to.global.u64 	%rd4, %rd3;
	cvta.to.global.u64 	%rd5, %rd2;
	cvta.to.global.u64 	%rd6, %rd1;
	mov.u32 	%r1, %ctaid.x;
	mov.u32 	%r2, %ntid.x;
	mov.u32 	%r3, %tid.x;
	mad.lo.s32 	%r4, %r1, %r2, %r3;
	mul.wide.u32 	%rd7, %r4, 4;
	add.s64 	%rd8, %rd6, %rd7;
	ld.global.u32 	%r5, [%rd8];
	add.s64 	%rd9, %rd5, %rd7;
	ld.global.u32 	%r6, [%rd9];
	add.s32 	%r7, %r6, %r5;
	add.s64 	%rd10, %rd4, %rd7;
	st.global.u32 	[%rd10], %r7;
	ret;

}
	// .globl	_Z7gpu_subPiS_S_
.visible .entry _Z7gpu_subPiS_S_(
	.param .u64 .ptr .align 1 _Z7gpu_subPiS_S__param_0,
	.param .u64 .ptr .align 1 _Z7gpu_subPiS_S__param_1,
	.param .u64 .ptr .align 1 _Z7gpu_subPiS_S__param_2
)
{
	.reg .b32 	%r<8>;
	.reg .b64 	%rd<11>;

	ld.param.u64 	%rd1, [_Z7gpu_subPiS_S__param_0];
	ld.param.u64 	%rd2, [_Z7gpu_subPiS_S__param_1];
	ld.param.u64 	%rd3, [_Z7gpu_subPiS_S__param_2];
	cvta.to.global.u64 	%rd4, %rd3;
	cvta.to.global.u64 	%rd5, %rd2;
	cvta.to.global.u64 	%rd6, %rd1;
	mov.u32 	%r1, %ctaid.x;
	mov.u32 	%r2, %ntid.x;
	mov.u32 	%r3, %tid.x;
	mad.lo.s32 	%r4, %r1, %r2, %r3;
	mul.wide.u32 	%rd7, %r4, 4;
	add.s64 	%rd8, %rd6, %rd7;
	ld.global.u32 	%r5, [%rd8];
	add.s64 	%rd9, %rd5, %rd7;
	ld.global.u32 	%r6, [%rd9];
	sub.s32 	%r7, %r5, %r6;
	add.s64 	%rd10, %rd4, %rd7;
	st.global.u32 	[%rd10], %r7;
	ret;

}
	// .globl	_Z8gpu_multPiS_S_
.visible .entry _Z8gpu_multPiS_S_(
	.param .u64 .ptr .align 1 _Z8gpu_multPiS_S__param_0,
	.param .u64 .ptr .align 1 _Z8gpu_multPiS_S__param_1,
	.param .u64 .ptr .align 1 _Z8gpu_multPiS_S__param_2
)
{
	.reg .b32 	%r<8>;
	.reg .b64 	%rd<11>;

	ld.param.u64 	%rd1, [_Z8gpu_multPiS_S__param_0];
	ld.param.u64 	%rd2, [_Z8gpu_multPiS_S__param_1];
	ld.param.u64 	%rd3, [_Z8gpu_multPiS_S__param_2];
	cvta.to.global.u64 	%rd4, %rd3;
	cvta.to.global.u64 	%rd5, %rd2;
	cvta.to.global.u64 	%rd6, %rd1;
	mov.u32 	%r1, %ctaid.x;
	mov.u32 	%r2, %ntid.x;
	mov.u32 	%r3, %tid.x;
	mad.lo.s32 	%r4, %r1, %r2, %r3;
	mul.wide.u32 	%rd7, %r4, 4;
	add.s64 	%rd8, %rd6, %rd7;
	ld.global.u32 	%r5, [%rd8];
	add.s64 	%rd9, %rd5, %rd7;
	ld.global.u32 	%r6, [%rd9];
	mul.lo.s32 	%r7, %r6, %r5;
	add.s64 	%rd10, %rd4, %rd7;
	st.global.u32 	[%rd10], %r7;
	ret;

}
	// .globl	_Z7gpu_modPiS_S_
.visible .entry _Z7gpu_modPiS_S_(
	.param .u64 .ptr .align 1 _Z7gpu_modPiS_S__param_0,
	.param .u64 .ptr .align 1 _Z7gpu_modPiS_S__param_1,
	.param .u64 .ptr .align 1 _Z7gpu_modPiS_S__param_2
)
{
	.reg .b32 	%r<8>;
	.reg .b64 	%rd<11>;

	ld.param.u64 	%rd1, [_Z7gpu_modPiS_S__param_0];
	ld.param.u64 	%rd2, [_Z7gpu_modPiS_S__param_1];
	ld.param.u64 	%rd3, [_Z7gpu_modPiS_S__param_2];
	cvta.to.global.u64 	%rd4, %rd3;
	cvta.to.global.u64 	%rd5, %rd2;
	cvta.to.global.u64 	%rd6, %rd1;
	mov.u32 	%r1, %ctaid.x;
	mov.u32 	%r2, %ntid.x;
	mov.u32 	%r3, %tid.x;
	mad.lo.s32 	%r4, %r1, %r2, %r3;
	mul.wide.u32 	%rd7, %r4, 4;
	add.s64 	%rd8, %rd6, %rd7;
	ld.global.u32 	%r5, [%rd8];
	add.s64 	%rd9, %rd5, %rd7;
	ld.global.u32 	%r6, [%rd9];
	rem.s32 	%r7, %r5, %r6;
	add.s64 	%rd10, %rd4, %rd7;
	st.global.u32 	[%rd10], %r7;
	ret;

}
	// .globl	_Z10gpu_branchPiS_
.visible .entry _Z10gpu_branchPiS_(
	.param .u64 .ptr .align 1 _Z10gpu_branchPiS__param_0,
	.param .u64 .ptr .align 1 _Z10gpu_branchPiS__param_1
)
{
	.reg .pred 	%p<2>;
	.reg .b32 	%r<10>;
	.reg .b64 	%rd<8>;

	ld.param.u64 	%rd1, [_Z10gpu_branchPiS__param_0];
	ld.param.u64 	%rd2, [_Z10gpu_branchPiS__param_1];
	cvta.to.global.u64 	%rd3, %rd1;
	mov.u32 	%r1, %ctaid.x;
	mov.u32 	%r2, %ntid.x;
	mov.u32 	%r3, %tid.x;
	mad.lo.s32 	%r4, %r1, %r2, %r3;
	mul.wide.u32 	%rd4, %r4, 4;
	add.s64 	%rd5, %rd3, %rd4;
	ld.global.u32 	%r5, [%rd5];
	and.b32  	%r6, %r5, 1;
	setp.eq.b32 	%p1, %r6, 1;
	add.s32 	%r7, %r5, 1;
	shl.b32 	%r8, %r5, 1;
	selp.b32 	%r9, %r7, %r8, %p1;
	cvta.to.global.u64 	%rd6, %rd2;
	add.s64 	%rd7, %rd6, %rd4;
	st.global.u32 	[%rd7], %r9;
	ret;

}
	// .globl	_Z13gpu_no_branchPiS_
.visible .entry _Z13gpu_no_branchPiS_(
	.param .u64 .ptr .align 1 _Z13gpu_no_branchPiS__param_0,
	.param .u64 .ptr .align 1 _Z13gpu_no_branchPiS__param_1
)
{
	.reg .b32 	%r<5>;
	.reg .b64 	%rd<5>;

	ld.param.u64 	%rd1, [_Z13gpu_no_branchPiS__param_1];
	cvta.to.global.u64 	%rd2, %rd1;
	mov.u32 	%r1, %ctaid.x;
	mov.u32 	%r2, %ntid.x;
	mov.u32 	%r3, %tid.x;
	mad.lo.s32 	%r4, %r1, %r2, %r3;
	mul.wide.u32 	%rd3, %r4, 4;
	add.s64 	%rd4, %rd2, %rd3;
	st.global.u32 	[%rd4], %r4;
	ret;

}


// ===== COMPILED SASS (sm_100) =====

	.target	sm_100

	.elftype	@"ET_EXEC"


//--------------------- .note.nv.tkinfo           --------------------------
	.section	.note.nv.tkinfo,"",@"SHT_NOTE"
	.sectionflags	@"SHF_NOTE_NV_TKINFO"
	.tkinfo
        /*0018*/ 	.word	0x00000002
        /*0030*/ 	.string	""
        /*0030*/ 	.string	"ptxas"
        /*0030*/ 	.string	"Cuda compilation tools, release 13.0, V13.0.88"
        /*0030*/ 	.string	"Build cuda_13.0.r13.0/compiler.36424714_0"
        /*0030*/ 	.string	"-arch sm_100 -m 64 "



//--------------------- .note.nv.cuinfo           --------------------------
	.section	.note.nv.cuinfo,"",@"SHT_NOTE"
	.sectionflags	@"SHF_NOTE_NV_CUINFO"
        /*0018*/ 	.short	0x0002
        /*001a*/ 	.short	0x0064
        /*001c*/ 	.short	0x0082
	.zero		2


//--------------------- .nv.info                  --------------------------
	.section	.nv.info,"",@"SHT_CUDA_INFO"
	.align	4


	//----- nvinfo : EIATTR_REGCOUNT
	.align		4
        /*0000*/ 	.byte	0x04, 0x2f
        /*0002*/ 	.short	(.L_1 - .L_0)
	.align		4
.L_0:
        /*0004*/ 	.word	index@(_Z7gpu_addPiS_S_)
        /*0008*/ 	.word	0x0000000c


	//----- nvinfo : EIATTR_FRAME_SIZE
	.align		4
.L_1:
        /*000c*/ 	.byte	0x04, 0x11
        /*000e*/ 	.short	(.L_3 - .L_2)
	.align		4
.L_2:
        /*0010*/ 	.word	index@(_Z7gpu_addPiS_S_)
        /*0014*/ 	.word	0x00000000


	//----- nvinfo : EIATTR_REGCOUNT
	.align		4
.L_3:
        /*0018*/ 	.byte	0x04, 0x2f
        /*001a*/ 	.short	(.L_5 - .L_4)
	.align		4
.L_4:
        /*001c*/ 	.word	index@(_Z7gpu_subPiS_S_)
        /*0020*/ 	.word	0x0000000c


	//----- nvinfo : EIATTR_FRAME_SIZE
	.align		4
.L_5:
        /*0024*/ 	.byte	0x04, 0x11
        /*0026*/ 	.short	(.L_7 - .L_6)
	.align		4
.L_6:
        /*0028*/ 	.word	index@(_Z7gpu_subPiS_S_)
        /*002c*/ 	.word	0x00000000


	//----- nvinfo : EIATTR_REGCOUNT
	.align		4
.L_7:
        /*0030*/ 	.byte	0x04, 0x2f
        /*0032*/ 	.short	(.L_9 - .L_8)
	.align		4
.L_8:
        /*0034*/ 	.word	index@(_Z8gpu_multPiS_S_)
        /*0038*/ 	.word	0x0000000c


	//----- nvinfo : EIATTR_FRAME_SIZE
	.align		4
.L_9:
        /*003c*/ 	.byte	0x04, 0x11
        /*003e*/ 	.short	(.L_11 - .L_10)
	.align		4
.L_10:
        /*0040*/ 	.word	index@(_Z8gpu_multPiS_S_)
        /*0044*/ 	.word	0x00000000


	//----- nvinfo : EIATTR_REGCOUNT
	.align		4
.L_11:
        /*0048*/ 	.byte	0x04, 0x2f
        /*004a*/ 	.short	(.L_13 - .L_12)
	.align		4
.L_12:
        /*004c*/ 	.word	index@(_Z7gpu_modPiS_S_)
        /*0050*/ 	.word	0x0000000d


	//----- nvinfo : EIATTR_FRAME_SIZE
	.align		4
.L_13:
        /*0054*/ 	.byte	0x04, 0x11
        /*0056*/ 	.short	(.L_15 - .L_14)
	.align		4
.L_14:
        /*0058*/ 	.word	index@(_Z7gpu_modPiS_S_)
        /*005c*/ 	.word	0x00000000


	//----- nvinfo : EIATTR_REGCOUNT
	.align		4
.L_15:
        /*0060*/ 	.byte	0x04, 0x2f
        /*0062*/ 	.short	(.L_17 - .L_16)
	.align		4
.L_16:
        /*0064*/ 	.word	index@(_Z10gpu_branchPiS_)
        /*0068*/ 	.word	0x0000000c


	//----- nvinfo : EIATTR_FRAME_SIZE
	.align		4
.L_17:
        /*006c*/ 	.byte	0x04, 0x11
        /*006e*/ 	.short	(.L_19 - .L_18)
	.align		4
.L_18:
        /*0070*/ 	.word	index@(_Z10gpu_branchPiS_)
        /*0074*/ 	.word	0x00000000


	//----- nvinfo : EIATTR_REGCOUNT
	.align		4
.L_19:
        /*0078*/ 	.byte	0x04, 0x2f
        /*007a*/ 	.short	(.L_21 - .L_20)
	.align		4
.L_20:
        /*007c*/ 	.word	index@(_Z13gpu_no_branchPiS_)
        /*0080*/ 	.word	0x00000008


	//----- nvinfo : EIATTR_FRAME_SIZE
	.align		4
.L_21:
        /*0084*/ 	.byte	0x04, 0x11
        /*0086*/ 	.short	(.L_23 - .L_22)
	.align		4
.L_22:
        /*0088*/ 	.word	index@(_Z13gpu_no_branchPiS_)
        /*008c*/ 	.word	0x00000000


	//----- nvinfo : EIATTR_MIN_STACK_SIZE
	.align		4
.L_23:
        /*0090*/ 	.byte	0x04, 0x12
        /*0092*/ 	.short	(.L_25 - .L_24)
	.align		4
.L_24:
        /*0094*/ 	.word	index@(_Z13gpu_no_branchPiS_)
        /*0098*/ 	.word	0x00000000


	//----- nvinfo : EIATTR_MIN_STACK_SIZE
	.align		4
.L_25:
        /*009c*/ 	.byte	0x04, 0x12
        /*009e*/ 	.short	(.L_27 - .L_26)
	.align		4
.L_26:
        /*00a0*/ 	.word	index@(_Z10gpu_branchPiS_)
        /*00a4*/ 	.word	0x00000000


	//----- nvinfo : EIATTR_MIN_STACK_SIZE
	.align		4
.L_27:
        /*00a8*/ 	.byte	0x04, 0x12
        /*00aa*/ 	.short	(.L_29 - .L_28)
	.align		4
.L_28:
        /*00ac*/ 	.word	index@(_Z7gpu_modPiS_S_)
        /*00b0*/ 	.word	0x00000000


	//----- nvinfo : EIATTR_MIN_STACK_SIZE
	.align		4
.L_29:
        /*00b4*/ 	.byte	0x04, 0x12
        /*00b6*/ 	.short	(.L_31 - .L_30)
	.align		4
.L_30:
        /*00b8*/ 	.word	index@(_Z8gpu_multPiS_S_)
        /*00bc*/ 	.word	0x00000000


	//----- nvinfo : EIATTR_MIN_STACK_SIZE
	.align		4
.L_31:
        /*00c0*/ 	.byte	0x04, 0x12
        /*00c2*/ 	.short	(.L_33 - .L_32)
	.align		4
.L_32:
        /*00c4*/ 	.word	index@(_Z7gpu_subPiS_S_)
        /*00c8*/ 	.word	0x00000000


	//----- nvinfo : EIATTR_MIN_STACK_SIZE
	.align		4
.L_33:
        /*00cc*/ 	.byte	0x04, 0x12
        /*00ce*/ 	.short	(.L_35 - .L_34)
	.align		4
.L_34:
        /*00d0*/ 	.word	index@(_Z7gpu_addPiS_S_)
        /*00d4*/ 	.word	0x00000000
.L_35:


//--------------------- .nv.compat                --------------------------
	.section	.nv.compat,"",@"SHT_CUDA_COMPAT_INFO"
	.align	4
        /*0000*/ 	.byte	0x02, 0x09, 0x00, 0x00, 0x02, 0x02, 0x01, 0x00, 0x02, 0x05, 0x05, 0x00, 0x03, 0x07, 0x01, 0x01
        /*0010*/ 	.byte	0x02, 0x03, 0x00, 0x00, 0x02, 0x06, 0x01, 0x00, 0x04, 0x0b, 0x08, 0x00, 0x09, 0x00, 0x00, 0x00
        /*0020*/ 	.byte	0x00, 0x00, 0x00, 0x00


//--------------------- .nv.info._Z13gpu_no_branchPiS_ --------------------------
	.section	.nv.info._Z13gpu_no_branchPiS_,"",@"SHT_CUDA_INFO"
	.sectionflags	@""
	.align	4


	//----- nvinfo : EIATTR_CUDA_API_VERSION
	.align		4
        /*0000*/ 	.byte	0x04, 0x37
        /*0002*/ 	.short	(.L_37 - .L_36)
.L_36:
        /*0004*/ 	.word	0x00000082


	//----- nvinfo : EIATTR_KPARAM_INFO
	.align		4
.L_37:
        /*0008*/ 	.byte	0x04, 0x17
        /*000a*/ 	.short	(.L_39 - .L_38)
.L_38:
        /*000c*/ 	.word	0x00000000
        /*0010*/ 	.short	0x0001
        /*0012*/ 	.short	0x0008
        /*0014*/ 	.byte	0x00, 0xf5, 0x21, 0x00


	//----- nvinfo : EIATTR_KPARAM_INFO
	.align		4
.L_39:
        /*0018*/ 	.byte	0x04, 0x17
        /*001a*/ 	.short	(.L_41 - .L_40)
.L_40:
        /*001c*/ 	.word	0x00000000
        /*0020*/ 	.short	0x0000
        /*0022*/ 	.short	0x0000
        /*0024*/ 	.byte	0x00, 0xf5, 0x21, 0x00


	//----- nvinfo : EIATTR_SPARSE_MMA_MASK
	.align		4
.L_41:
        /*0028*/ 	.byte	0x03, 0x50
        /*002a*/ 	.short	0x0000


	//----- nvinfo : EIATTR_MAXREG_COUNT
	.align		4
        /*002c*/ 	.byte	0x03, 0x1b
        /*002e*/ 	.short	0x00ff


	//----- nvinfo : EIATTR_MERCURY_ISA_VERSION
	.align		4
        /*0030*/ 	.byte	0x03, 0x5f
        /*0032*/ 	.short	0x0101


	//----- nvinfo : EIATTR_VRC_CTA_INIT_COUNT
	.align		4
        /*0034*/ 	.byte	0x02, 0x4a
	.zero		1
	.zero		1


	//----- nvinfo : EIATTR_EXIT_INSTR_OFFSETS
	.align		4
        /*0038*/ 	.byte	0x04, 0x1c
        /*003a*/ 	.short	(.L_43 - .L_42)


	//   ....[0]....
.L_42:
        /*003c*/ 	.word	0x00000090


	//----- nvinfo : EIATTR_CBANK_PARAM_SIZE
	.align		4
.L_43:
        /*0040*/ 	.byte	0x03, 0x19
        /*0042*/ 	.short	0x0010


	//----- nvinfo : EIATTR_PARAM_CBANK
	.align		4
        /*0044*/ 	.byte	0x04, 0x0a
        /*0046*/ 	.short	(.L_45 - .L_44)
	.align		4
.L_44:
        /*0048*/ 	.word	index@(.nv.constant0._Z13gpu_no_branchPiS_)
        /*004c*/ 	.short	0x0380
        /*004e*/ 	.short	0x0010


	//----- nvinfo : EIATTR_SW_WAR
	.align		4
.L_45:
        /*0050*/ 	.byte	0x04, 0x36
        /*0052*/ 	.short	(.L_47 - .L_46)
.L_46:
        /*0054*/ 	.word	0x00000008
.L_47:


//--------------------- .nv.info._Z10gpu_branchPiS_ --------------------------
	.section	.nv.info._Z10gpu_branchPiS_,"",@"SHT_CUDA_INFO"
	.sectionflags	@""
	.align	4


	//----- nvinfo : EIATTR_CUDA_API_VERSION
	.align		4
        /*0000*/ 	.byte	0x04, 0x37
        /*0002*/ 	.short	(.L_49 - .L_48)
.L_48:
        /*0004*/ 	.word	0x00000082


	//----- nvinfo : EIATTR_KPARAM_INFO
	.align		4
.L_49:
        /*0008*/ 	.byte	0x04, 0x17
        /*000a*/ 	.short	(.L_51 - .L_50)
.L_50:
        /*000c*/ 	.word	0x00000000
        /*0010*/ 	.short	0x0001
        /*0012*/ 	.short	0x0008
        /*0014*/ 	.byte	0x00, 0xf5, 0x21, 0x00


	//----- nvinfo : EIATTR_KPARAM_INFO
	.align		4
.L_51:
        /*0018*/ 	.byte	0x04, 0x17
        /*001a*/ 	.short	(.L_53 - .L_52)
.L_52:
        /*001c*/ 	.word	0x00000000
        /*0020*/ 	.short	0x0000
        /*0022*/ 	.short	0x0000
        /*0024*/ 	.byte	0x00, 0xf5, 0x21, 0x00


	//----- nvinfo : EIATTR_SPARSE_MMA_MASK
	.align		4
.L_53:
        /*0028*/ 	.byte	0x03, 0x50
        /*002a*/ 	.short	0x0000


	//----- nvinfo : EIATTR_MAXREG_COUNT
	.align		4
        /*002c*/ 	.byte	0x03, 0x1b
        /*002e*/ 	.short	0x00ff


	//----- nvinfo : EIATTR_MERCURY_ISA_VERSION
	.align		4
        /*0030*/ 	.byte	0x03, 0x5f
        /*0032*/ 	.short	0x0101


	//----- nvinfo : EIATTR_VRC_CTA_INIT_COUNT
	.align		4
        /*0034*/ 	.byte	0x02, 0x4a
	.zero		1
	.zero		1


	//----- nvinfo : EIATTR_EXIT_INSTR_OFFSETS
	.align		4
        /*0038*/ 	.byte	0x04, 0x1c
        /*003a*/ 	.short	(.L_55 - .L_54)


	//   ....[0]....
.L_54:
        /*003c*/ 	.word	0x00000100


	//----- nvinfo : EIATTR_CBANK_PARAM_SIZE
	.align		4
.L_55:
        /*0040*/ 	.byte	0x03, 0x19
        /*0042*/ 	.short	0x0010


	//----- nvinfo : EIATTR_PARAM_CBANK
	.align		4
        /*0044*/ 	.byte	0x04, 0x0a
        /*0046*/ 	.short	(.L_57 - .L_56)
	.align		4
.L_56:
        /*0048*/ 	.word	index@(.nv.constant0._Z10gpu_branchPiS_)
        /*004c*/ 	.short	0x0380
        /*004e*/ 	.short	0x0010


	//----- nvinfo : EIATTR_SW_WAR
	.align		4
.L_57:
        /*0050*/ 	.byte	0x04, 0x36
        /*0052*/ 	.short	(.L_59 - .L_58)
.L_58:
        /*0054*/ 	.word	0x00000008
.L_59:


//--------------------- .nv.info._Z7gpu_modPiS_S_ --------------------------
	.section	.nv.info._Z7gpu_modPiS_S_,"",@"SHT_CUDA_INFO"
	.sectionflags	@""
	.align	4


	//----- nvinfo : EIATTR_CUDA_API_VERSION
	.align		4
        /*0000*/ 	.byte	0x04, 0x37
        /*0002*/ 	.short	(.L_61 - .L_60)
.L_60:
        /*0004*/ 	.word	0x00000082


	//----- nvinfo : EIATTR_KPARAM_INFO
	.align		4
.L_61:
        /*0008*/ 	.byte	0x04, 0x17
        /*000a*/ 	.short	(.L_63 - .L_62)
.L_62:
        /*000c*/ 	.word	0x00000000
        /*0010*/ 	.short	0x0002
        /*0012*/ 	.short	0x0010
        /*0014*/ 	.byte	0x00, 0xf5, 0x21, 0x00


	//----- nvinfo : EIATTR_KPARAM_INFO
	.align		4
.L_63:
        /*0018*/ 	.byte	0x04, 0x17
        /*001a*/ 	.short	(.L_65 - .L_64)
.L_64:
        /*001c*/ 	.word	0x00000000
        /*0020*/ 	.short	0x0001
        /*0022*/ 	.short	0x0008
        /*0024*/ 	.byte	0x00, 0xf5, 0x21, 0x00


	//----- nvinfo : EIATTR_KPARAM_INFO
	.align		4
.L_65:
        /*0028*/ 	.byte	0x04, 0x17
        /*002a*/ 	.short	(.L_67 - .L_66)
.L_66:
        /*002c*/ 	.word	0x00000000
        /*0030*/ 	.short	0x0000
        /*0032*/ 	.short	0x0000
        /*0034*/ 	.byte	0x00, 0xf5, 0x21, 0x00


	//----- nvinfo : EIATTR_SPARSE_MMA_MASK
	.align		4
.L_67:
        /*0038*/ 	.byte	0x03, 0x50
        /*003a*/ 	.short	0x0000


	//----- nvinfo : EIATTR_MAXREG_COUNT
	.align		4
        /*003c*/ 	.byte	0x03, 0x1b
        /*003e*/ 	.short	0x00ff


	//----- nvinfo : EIATTR_MERCURY_ISA_VERSION
	.align		4
        /*0040*/ 	.byte	0x03, 0x5f
        /*0042*/ 	.short	0x0101


	//----- nvinfo : EIATTR_VRC_CTA_INIT_COUNT
	.align		4
        /*0044*/ 	.byte	0x02, 0x4a
	.zero		1
	.zero		1


	//----- nvinfo : EIATTR_EXIT_INSTR_OFFSETS
	.align		4
        /*0048*/ 	.byte	0x04, 0x1c
        /*004a*/ 	.short	(.L_69 - .L_68)


	//   ....[0]....
.L_68:
        /*004c*/ 	.word	0x00000250


	//----- nvinfo : EIATTR_CBANK_PARAM_SIZE
	.align		4
.L_69:
        /*0050*/ 	.byte	0x03, 0x19
        /*0052*/ 	.short	0x0018


	//----- nvinfo : EIATTR_PARAM_CBANK
	.align		4
        /*0054*/ 	.byte	0x04, 0x0a
        /*0056*/ 	.short	(.L_71 - .L_70)
	.align		4
.L_70:
        /*0058*/ 	.word	index@(.nv.constant0._Z7gpu_modPiS_S_)
        /*005c*/ 	.short	0x0380
        /*005e*/ 	.short	0x0018


	//----- nvinfo : EIATTR_SW_WAR
	.align		4
.L_71:
        /*0060*/ 	.byte	0x04, 0x36
        /*0062*/ 	.short	(.L_73 - .L_72)
.L_72:
        /*0064*/ 	.word	0x00000008
.L_73:


//--------------------- .nv.info._Z8gpu_multPiS_S_ --------------------------
	.section	.nv.info._Z8gpu_multPiS_S_,"",@"SHT_CUDA_INFO"
	.sectionflags	@""
	.align	4


	//----- nvinfo : EIATTR_CUDA_API_VERSION
	.align		4
        /*0000*/ 	.byte	0x04, 0x37
        /*0002*/ 	.short	(.L_75 - .L_74)
.L_74:
        /*0004*/ 	.word	0x00000082


	//----- nvinfo : EIATTR_KPARAM_INFO
	.align		4
.L_75:
        /*0008*/ 	.byte	0x04, 0x17
        /*000a*/ 	.short	(.L_77 - .L_76)
.L_76:
        /*000c*/ 	.word	0x00000000
        /*0010*/ 	.short	0x0002
        /*0012*/ 	.short	0x0010
        /*0014*/ 	.byte	0x00, 0xf5, 0x21, 0x00


	//----- nvinfo : EIATTR_KPARAM_INFO
	.align		4
.L_77:
        /*0018*/ 	.byte	0x04, 0x17
        /*001a*/ 	.short	(.L_79 - .L_78)
.L_78:
        /*001c*/ 	.word	0x00000000
        /*0020*/ 	.short	0x0001
        /*0022*/ 	.short	0x0008
        /*0024*/ 	.byte	0x00, 0xf5, 0x21, 0x00


	//----- nvinfo : EIATTR_KPARAM_INFO
	.align		4
.L_79:
        /*0028*/ 	.byte	0x04, 0x17
        /*002a*/ 	.short	(.L_81 - .L_80)
.L_80:
        /*002c*/ 	.word	0x00000000
        /*0030*/ 	.short	0x0000
        /*0032*/ 	.short	0x0000
        /*0034*/ 	.byte	0x00, 0xf5, 0x21, 0x00


	//----- nvinfo : EIATTR_SPARSE_MMA_MASK
	.align		4
.L_81:
        /*0038*/ 	.byte	0x03, 0x50
        /*003a*/ 	.short	0x0000


	//----- nvinfo : EIATTR_MAXREG_COUNT
	.align		4
        /*003c*/ 	.byte	0x03, 0x1b
        /*003e*/ 	.short	0x00ff


	//----- nvinfo : EIATTR_MERCURY_ISA_VERSION
	.align		4
        /*0040*/ 	.byte	0x03, 0x5f
        /*0042*/ 	.short	0x0101


	//----- nvinfo : EIATTR_VRC_CTA_INIT_COUNT
	.align		4
        /*0044*/ 	.byte	0x02, 0x4a
	.zero		1
	.zero		1


	//----- nvinfo : EIATTR_EXIT_INSTR_OFFSETS
	.align		4
        /*0048*/ 	.byte	0x04, 0x1c
        /*004a*/ 	.short	(.L_83 - .L_82)


	//   ....[0]....
.L_82:
        /*004c*/ 	.word	0x00000100


	//----- nvinfo : EIATTR_CBANK_PARAM_SIZE
	.align		4
.L_83:
        /*0050*/ 	.byte	0x03, 0x19
        /*0052*/ 	.short	0x0018


	//----- nvinfo : EIATTR_PARAM_CBANK
	.align		4
        /*0054*/ 	.byte	0x04, 0x0a
        /*0056*/ 	.short	(.L_85 - .L_84)
	.align		4
.L_84:
        /*0058*/ 	.word	index@(.nv.constant0._Z8gpu_multPiS_S_)
        /*005c*/ 	.short	0x0380
        /*005e*/ 	.short	0x0018


	//----- nvinfo : EIATTR_SW_WAR
	.align		4
.L_85:
        /*0060*/ 	.byte	0x04, 0x36
        /*0062*/ 	.short	(.L_87 - .L_86)
.L_86:
        /*0064*/ 	.word	0x00000008
.L_87:


//--------------------- .nv.info._Z7gpu_subPiS_S_ --------------------------
	.section	.nv.info._Z7gpu_subPiS_S_,"",@"SHT_CUDA_INFO"
	.sectionflags	@""
	.align	4


	//----- nvinfo : EIATTR_CUDA_API_VERSION
	.align		4
        /*0000*/ 	.byte	0x04, 0x37
        /*0002*/ 	.short	(.L_89 - .L_88)
.L_88:
        /*0004*/ 	.word	0x00000082


	//----- nvinfo : EIATTR_KPARAM_INFO
	.align		4
.L_89:
        /*0008*/ 	.byte	0x04, 0x17
        /*000a*/ 	.short	(.L_91 - .L_90)
.L_90:
        /*000c*/ 	.word	0x00000000
        /*0010*/ 	.short	0x0002
        /*0012*/ 	.short	0x0010
        /*0014*/ 	.byte	0x00, 0xf5, 0x21, 0x00


	//----- nvinfo : EIATTR_KPARAM_INFO
	.align		4
.L_91:
        /*0018*/ 	.byte	0x04, 0x17
        /*001a*/ 	.short	(.L_93 - .L_92)
.L_92:
        /*001c*/ 	.word	0x00000000
        /*0020*/ 	.short	0x0001
        /*0022*/ 	.short	0x0008
        /*0024*/ 	.byte	0x00, 0xf5, 0x21, 0x00


	//----- nvinfo : EIATTR_KPARAM_INFO
	.align		4
.L_93:
        /*0028*/ 	.byte	0x04, 0x17
        /*002a*/ 	.short	(.L_95 - .L_94)
.L_94:
        /*002c*/ 	.word	0x00000000
        /*0030*/ 	.short	0x0000
        /*0032*/ 	.short	0x0000
        /*0034*/ 	.byte	0x00, 0xf5, 0x21, 0x00


	//----- nvinfo : EIATTR_SPARSE_MMA_MASK
	.align		4
.L_95:
        /*0038*/ 	.byte	0x03, 0x50
        /*003a*/ 	.short	0x0000


	//----- nvinfo : EIATTR_MAXREG_COUNT
	.align		4
        /*003c*/ 	.byte	0x03, 0x1b
        /*003e*/ 	.short	0x00ff


	//----- nvinfo : EIATTR_MERCURY_ISA_VERSION
	.align		4
        /*0040*/ 	.byte	0x03, 0x5f
        /*0042*/ 	.short	0x0101


	//----- nvinfo : EIATTR_VRC_CTA_INIT_COUNT
	.align		4
        /*0044*/ 	.byte	0x02, 0x4a
	.zero		1
	.zero		1


	//----- nvinfo : EIATTR_EXIT_INSTR_OFFSETS
	.align		4
        /*0048*/ 	.byte	0x04, 0x1c
        /*004a*/ 	.short	(.L_97 - .L_96)


	//   ....[0]....
.L_96:
        /*004c*/ 	.word	0x00000100


	//----- nvinfo : EIATTR_CBANK_PARAM_SIZE
	.align		4
.L_97:
        /*0050*/ 	.byte	0x03, 0x19
        /*0052*/ 	.short	0x0018


	//----- nvinfo : EIATTR_PARAM_CBANK
	.align		4
        /*0054*/ 	.byte	0x04, 0x0a
        /*0056*/ 	.short	(.L_99 - .L_98)
	.align		4
.L_98:
        /*0058*/ 	.word	index@(.nv.constant0._Z7gpu_subPiS_S_)
        /*005c*/ 	.short	0x0380
        /*005e*/ 	.short	0x0018


	//----- nvinfo : EIATTR_SW_WAR
	.align		4
.L_99:
        /*0060*/ 	.byte	0x04, 0x36
        /*0062*/ 	.short	(.L_101 - .L_100)
.L_100:
        /*0064*/ 	.word	0x00000008
.L_101:


//--------------------- .nv.info._Z7gpu_addPiS_S_ --------------------------
	.section	.nv.info._Z7gpu_addPiS_S_,"",@"SHT_CUDA_INFO"
	.sectionflags	@""
	.align	4


	//----- nvinfo : EIATTR_CUDA_API_VERSION
	.align		4
        /*0000*/ 	.byte	0x04, 0x37
        /*0002*/ 	.short	(.L_103 - .L_102)
.L_102:
        /*0004*/ 	.word	0x00000082


	//----- nvinfo : EIATTR_KPARAM_INFO
	.align		4
.L_103:
        /*0008*/ 	.byte	0x04, 0x17
        /*000a*/ 	.short	(.L_105 - .L_104)
.L_104:
        /*000c*/ 	.word	0x00000000
        /*0010*/ 	.short	0x0002
        /*0012*/ 	.short	0x0010
        /*0014*/ 	.byte	0x00, 0xf5, 0x21, 0x00


	//----- nvinfo : EIATTR_KPARAM_INFO
	.align		4
.L_105:
        /*0018*/ 	.byte	0x04, 0x17
        /*001a*/ 	.short	(.L_107 - .L_106)
.L_106:
        /*001c*/ 	.word	0x00000000
        /*0020*/ 	.short	0x0001
        /*0022*/ 	.short	0x0008
        /*0024*/ 	.byte	0x00, 0xf5, 0x21, 0x00


	//----- nvinfo : EIATTR_KPARAM_INFO
	.align		4
.L_107:
        /*0028*/ 	.byte	0x04, 0x17
        /*002a*/ 	.short	(.L_109 - .L_108)
.L_108:
        /*002c*/ 	.word	0x00000000
        /*0030*/ 	.short	0x0000
        /*0032*/ 	.short	0x0000
        /*0034*/ 	.byte	0x00, 0xf5, 0x21, 0x00


	//----- nvinfo : EIATTR_SPARSE_MMA_MASK
	.align		4
.L_109:
        /*0038*/ 	.byte	0x03, 0x50
        /*003a*/ 	.short	0x0000


	//----- nvinfo : EIATTR_MAXREG_COUNT
	.align		4
        /*003c*/ 	.byte	0x03, 0x1b
        /*003e*/ 	.short	0x00ff


	//----- nvinfo : EIATTR_MERCURY_ISA_VERSION
	.align		4
        /*0040*/ 	.byte	0x03, 0x5f
        /*0042*/ 	.short	0x0101


	//----- nvinfo : EIATTR_VRC_CTA_INIT_COUNT
	.align		4
        /*0044*/ 	.byte	0x02, 0x4a
	.zero		1
	.zero		1


	//----- nvinfo : EIATTR_EXIT_INSTR_OFFSETS
	.align		4
        /*0048*/ 	.byte	0x04, 0x1c
        /*004a*/ 	.short	(.L_111 - .L_110)


	//   ....[0]....
.L_110:
        /*004c*/ 	.word	0x00000100


	//----- nvinfo : EIATTR_CBANK_PARAM_SIZE
	.align		4
.L_111:
        /*0050*/ 	.byte	0x03, 0x19
        /*0052*/ 	.short	0x0018


	//----- nvinfo : EIATTR_PARAM_CBANK
	.align		4
        /*0054*/ 	.byte	0x04, 0x0a
        /*0056*/ 	.short	(.L_113 - .L_112)
	.align		4
.L_112:
        /*0058*/ 	.word	index@(.nv.constant0._Z7gpu_addPiS_S_)
        /*005c*/ 	.short	0x0380
        /*005e*/ 	.short	0x0018


	//----- nvinfo : EIATTR_SW_WAR
	.align		4
.L_113:
        /*0060*/ 	.byte	0x04, 0x36
        /*0062*/ 	.short	(.L_115 - .L_114)
.L_114:
        /*0064*/ 	.word	0x00000008
.L_115:


//--------------------- .nv.callgraph             --------------------------
	.section	.nv.callgraph,"",@"SHT_CUDA_CALLGRAPH"
	.align	4
	.sectionentsize	8
	.align		4
        /*0000*/ 	.word	0x00000000
	.align		4
        /*0004*/ 	.word	0xffffffff
	.align		4
        /*0008*/ 	.word	0x00000000
	.align		4
        /*000c*/ 	.word	0xfffffffe
	.align		4
        /*0010*/ 	.word	0x00000000
	.align		4
        /*0014*/ 	.word	0xfffffffd
	.align		4
        /*0018*/ 	.word	0x00000000
	.align		4
        /*001c*/ 	.word	0xfffffffc


//--------------------- .text._Z13gpu_no_branchPiS_ --------------------------
	.section	.text._Z13gpu_no_branchPiS_,"ax",@progbits
	.align	128
        .global         _Z13gpu_no_branchPiS_
        .type           _Z13gpu_no_branchPiS_,@function
        .size           _Z13gpu_no_branchPiS_,(.L_x_6 - _Z13gpu_no_branchPiS_)
        .other          _Z13gpu_no_branchPiS_,@"STO_CUDA_ENTRY STV_DEFAULT"
_Z13gpu_no_branchPiS_:
.text._Z13gpu_no_branchPiS_:
[----:B------:R-:W-:Y:S01]  /*0000*/  LDC R1, c[0x0][0x37c] ;  /* 0x0000df00ff017b82 */ /* 0x000fe20000000800 */
[----:B------:R-:W0:Y:S07]  /*0010*/  S2R R0, SR_TID.X ;  /* 0x0000000000007919 */ /* 0x000e2e0000002100 */
[----:B------:R-:W0:Y:S01]  /*0020*/  S2UR UR6, SR_CTAID.X ;  /* 0x00000000000679c3 */ /* 0x000e220000002500 */
[----:B------:R-:W1:Y:S07]  /*0030*/  LDCU.64 UR4, c[0x0][0x358] ;  /* 0x00006b00ff0477ac */ /* 0x000e6e0008000a00 */
[----:B------:R-:W0:Y:S08]  /*0040*/  LDC R5, c[0x0][0x360] ;  /* 0x0000d800ff057b82 */ /* 0x000e300000000800 */
[----:B------:R-:W2:Y:S01]  /*0050*/  LDC.64 R2, c[0x0][0x388] ;  /* 0x0000e200ff027b82 */ /* 0x000ea20000000a00 */
[----:B0-----:R-:W-:-:S04]  /*0060*/  IMAD R5, R5, UR6, R0 ;  /* 0x0000000605057c24 */ /* 0x001fc8000f8e0200 */
[----:B--2---:R-:W-:-:S05]  /*0070*/  IMAD.WIDE.U32 R2, R5, 0x4, R2 ;  /* 0x0000000405027825 */ /* 0x004fca00078e0002 */
[----:B-1----:R-:W-:Y:S01]  /*0080*/  STG.E desc[UR4][R2.64], R5 ;  /* 0x0000000502007986 */ /* 0x002fe2000c101904 */
[----:B------:R-:W-:Y:S05]  /*0090*/  EXIT ;  /* 0x000000000000794d */ /* 0x000fea0003800000 */
.L_x_0:
[----:B------:R-:W-:-:S00]  /*00a0*/  BRA `(.L_x_0) ;  /* 0xfffffffc00fc7947 */ /* 0x000fc0000383ffff */
[----:B------:R-:W-:-:S00]  /*00b0*/  NOP ;  /* 0x0000000000007918 */ /* 0x000fc00000000000 */
        /* <DEDUP_REMOVED lines=12> */
.L_x_6:


//--------------------- .text._Z10gpu_branchPiS_  --------------------------
	.section	.text._Z10gpu_branchPiS_,"ax",@progbits
	.align	128
        .global         _Z10gpu_branchPiS_
        .type           _Z10gpu_branchPiS_,@function
        .size           _Z10gpu_branchPiS_,(.L_x_7 - _Z10gpu_branchPiS_)
        .other          _Z10gpu_branchPiS_,@"STO_CUDA_ENTRY STV_DEFAULT"
_Z10gpu_branchPiS_:
.text._Z10gpu_branchPiS_:
[----:B------:R-:W-:Y:S01]  /*0000*/  LDC R1, c[0x0][0x37c] ;  /* 0x0000df00ff017b82 */ /* 0x000fe20000000800 */
[----:B------:R-:W0:Y:S07]  /*0010*/  S2R R0, SR_TID.X ;  /* 0x0000000000007919 */ /* 0x000e2e0000002100 */
[----:B------:R-:W0:Y:S01]  /*0020*/  S2UR UR6, SR_CTAID.X ;  /* 0x00000000000679c3 */ /* 0x000e220000002500 */
[----:B------:R-:W1:Y:S07]  /*0030*/  LDCU.64 UR4, c[0x0][0x358] ;  /* 0x00006b00ff0477ac */ /* 0x000e6e0008000a00 */
[----:B------:R-:W0:Y:S08]  /*0040*/  LDC R7, c[0x0][0x360] ;  /* 0x0000d800ff077b82 */ /* 0x000e300000000800 */
[----:B------:R-:W2:Y:S08]  /*0050*/  LDC.64 R2, c[0x0][0x380] ;  /* 0x0000e000ff027b82 */ /* 0x000eb00000000a00 */
[----:B------:R-:W3:Y:S01]  /*0060*/  LDC.64 R4, c[0x0][0x388] ;  /* 0x0000e200ff047b82 */ /* 0x000ee20000000a00 */
[----:B0-----:R-:W-:-:S04]  /*0070*/  IMAD R7, R7, UR6, R0 ;  /* 0x0000000607077c24 */ /* 0x001fc8000f8e0200 */
[----:B--2---:R-:W-:-:S06]  /*0080*/  IMAD.WIDE.U32 R2, R7, 0x4, R2 ;  /* 0x0000000407027825 */ /* 0x004fcc00078e0002 */
[----:B-1----:R-:W2:Y:S01]  /*0090*/  LDG.E R2, desc[UR4][R2.64] ;  /* 0x0000000402027981 */ /* 0x002ea2000c1e1900 */
[----:B---3--:R-:W-:Y:S01]  /*00a0*/  IMAD.WIDE.U32 R4, R7, 0x4, R4 ;  /* 0x0000000407047825 */ /* 0x008fe200078e0004 */
[C---:B--2---:R-:W-:Y:S02]  /*00b0*/  LOP3.LUT R0, R2.reuse, 0x1, RZ, 0xc0, !PT ;  /* 0x0000000102007812 */ /* 0x044fe400078ec0ff */
[----:B------:R-:W-:Y:S02]  /*00c0*/  IADD3 R9, PT, PT, R2, 0x1, RZ ;  /* 0x0000000102097810 */ /* 0x000fe40007ffe0ff */
[----:B------:R-:W-:-:S13]  /*00d0*/  ISETP.NE.U32.AND P0, PT, R0, 0x1, PT ;  /* 0x000000010000780c */ /* 0x000fda0003f05070 */
[----:B------:R-:W-:-:S05]  /*00e0*/  @P0 SHF.L.U32 R9, R2, 0x1, RZ ;  /* 0x0000000102090819 */ /* 0x000fca00000006ff */
[----:B------:R-:W-:Y:S01]  /*00f0*/  STG.E desc[UR4][R4.64], R9 ;  /* 0x0000000904007986 */ /* 0x000fe2000c101904 */
[----:B------:R-:W-:Y:S05]  /*0100*/  EXIT ;  /* 0x000000000000794d */ /* 0x000fea0003800000 */
.L_x_1:
        /* <DEDUP_REMOVED lines=15> */
.L_x_7:


//--------------------- .text._Z7gpu_modPiS_S_    --------------------------
	.section	.text._Z7gpu_modPiS_S_,"ax",@progbits
	.align	128
        .global         _Z7gpu_modPiS_S_
        .type           _Z7gpu_modPiS_S_,@function
        .size           _Z7gpu_modPiS_S_,(.L_x_8 - _Z7gpu_modPiS_S_)
        .other          _Z7gpu_modPiS_S_,@"STO_CUDA_ENTRY STV_DEFAULT"
_Z7gpu_modPiS_S_:
.text._Z7gpu_modPiS_S_:
[----:B------:R-:W-:Y:S01]  /*0000*/  LDC R1, c[0x0][0x37c] ;  /* 0x0000df00ff017b82 */ /* 0x000fe20000000800 */
[----:B------:R-:W0:Y:S07]  /*0010*/  S2R R5, SR_TID.X ;  /* 0x0000000000057919 */ /* 0x000e2e0000002100 */
[----:B------:R-:W0:Y:S01]  /*0020*/  S2UR UR6, SR_CTAID.X ;  /* 0x00000000000679c3 */ /* 0x000e220000002500 */
[----:B------:R-:W1:Y:S07]  /*0030*/  LDCU.64 UR4, c[0x0][0x358] ;  /* 0x00006b00ff0477ac */ /* 0x000e6e0008000a00 */
[----:B------:R-:W0:Y:S08]  /*0040*/  LDC R0, c[0x0][0x360] ;  /* 0x0000d800ff007b82 */ /* 0x000e300000000800 */
[----:B------:R-:W2:Y:S01]  /*0050*/  LDC.64 R2, c[0x0][0x388] ;  /* 0x0000e200ff027b82 */ /* 0x000ea20000000a00 */
[----:B0-----:R-:W-:-:S07]  /*0060*/  IMAD R0, R0, UR6, R5 ;  /* 0x0000000600007c24 */ /* 0x001fce000f8e0205 */
[----:B------:R-:W0:Y:S01]  /*0070*/  LDC.64 R4, c[0x0][0x380] ;  /* 0x0000e000ff047b82 */ /* 0x000e220000000a00 */
[----:B--2---:R-:W-:-:S06]  /*0080*/  IMAD.WIDE.U32 R2, R0, 0x4, R2 ;  /* 0x0000000400027825 */ /* 0x004fcc00078e0002 */
[----:B-1----:R-:W2:Y:S01]  /*0090*/  LDG.E R2, desc[UR4][R2.64] ;  /* 0x0000000402027981 */ /* 0x002ea2000c1e1900 */
[----:B0-----:R-:W-:-:S05]  /*00a0*/  IMAD.WIDE.U32 R4, R0, 0x4, R4 ;  /* 0x0000000400047825 */ /* 0x001fca00078e0004 */
[----:B------:R0:W3:Y:S01]  /*00b0*/  LDG.E R8, desc[UR4][R4.64] ;  /* 0x0000000404087981 */ /* 0x0000e2000c1e1900 */
[-C--:B--2---:R-:W-:Y:S02]  /*00c0*/  IABS R10, R2.reuse ;  /* 0x00000002000a7213 */ /* 0x084fe40000000000 */
[----:B0-----:R-:W-:Y:S02]  /*00d0*/  IABS R5, R2 ;  /* 0x0000000200057213 */ /* 0x001fe40000000000 */
[----:B------:R-:W0:Y:S01]  /*00e0*/  I2F.RP R9, R10 ;  /* 0x0000000a00097306 */ /* 0x000e220000209400 */
[----:B---3--:R-:W-:-:S07]  /*00f0*/  IABS R4, R8 ;  /* 0x0000000800047213 */ /* 0x008fce0000000000 */
[----:B0-----:R-:W0:Y:S01]  /*0100*/  MUFU.RCP R9, R9 ;  /* 0x0000000900097308 */ /* 0x001e220000001000 */
[----:B------:R-:W-:Y:S02]  /*0110*/  ISETP.GE.AND P2, PT, R8, RZ, PT ;  /* 0x000000ff0800720c */ /* 0x000fe40003f46270 */
[----:B0-----:R-:W-:-:S05]  /*0120*/  IADD3 R6, PT, PT, R9, 0xffffffe, RZ ;  /* 0x0ffffffe09067810 */ /* 0x001fca0007ffe0ff */
[----:B------:R0:W1:Y:S02]  /*0130*/  F2I.FTZ.U32.TRUNC.NTZ R7, R6 ;  /* 0x0000000600077305 */ /* 0x000064000021f000 */
[----:B0-----:R-:W-:Y:S01]  /*0140*/  IMAD.MOV.U32 R6, RZ, RZ, RZ ;  /* 0x000000ffff067224 */ /* 0x001fe200078e00ff */
[----:B-1----:R-:W-:-:S05]  /*0150*/  IADD3 R3, PT, PT, RZ, -R7, RZ ;  /* 0x80000007ff037210 */ /* 0x002fca0007ffe0ff */
[----:B------:R-:W-:-:S04]  /*0160*/  IMAD R3, R3, R10, RZ ;  /* 0x0000000a03037224 */ /* 0x000fc800078e02ff */
[----:B------:R-:W-:Y:S01]  /*0170*/  IMAD.HI.U32 R7, R7, R3, R6 ;  /* 0x0000000307077227 */ /* 0x000fe200078e0006 */
[----:B------:R-:W-:-:S05]  /*0180*/  IADD3 R3, PT, PT, RZ, -R5, RZ ;  /* 0x80000005ff037210 */ /* 0x000fca0007ffe0ff */
[----:B------:R-:W-:-:S04]  /*0190*/  IMAD.HI.U32 R7, R7, R4, RZ ;  /* 0x0000000407077227 */ /* 0x000fc800078e00ff */
[----:B------:R-:W-:Y:S02]  /*01a0*/  IMAD R7, R7, R3, R4 ;  /* 0x0000000307077224 */ /* 0x000fe400078e0204 */
[----:B------:R-:W0:Y:S03]  /*01b0*/  LDC.64 R4, c[0x0][0x390] ;  /* 0x0000e400ff047b82 */ /* 0x000e260000000a00 */
[----:B------:R-:W-:-:S13]  /*01c0*/  ISETP.GT.U32.AND P0, PT, R10, R7, PT ;  /* 0x000000070a00720c */ /* 0x000fda0003f04070 */
[----:B------:R-:W-:Y:S01]  /*01d0*/  @!P0 IMAD.IADD R7, R7, 0x1, -R10 ;  /* 0x0000000107078824 */ /* 0x000fe200078e0a0a */
[----:B------:R-:W-:-:S04]  /*01e0*/  ISETP.NE.AND P0, PT, R2, RZ, PT ;  /* 0x000000ff0200720c */ /* 0x000fc80003f05270 */
[----:B------:R-:W-:Y:S01]  /*01f0*/  ISETP.GT.U32.AND P1, PT, R10, R7, PT ;  /* 0x000000070a00720c */ /* 0x000fe20003f24070 */
[----:B0-----:R-:W-:-:S12]  /*0200*/  IMAD.WIDE.U32 R4, R0, 0x4, R4 ;  /* 0x0000000400047825 */ /* 0x001fd800078e0004 */
[----:B------:R-:W-:-:S05]  /*0210*/  @!P1 IADD3 R7, PT, PT, R7, -R10, RZ ;  /* 0x8000000a07079210 */ /* 0x000fca0007ffe0ff */
[----:B------:R-:W-:Y:S01]  /*0220*/  @!P2 IMAD.MOV R7, RZ, RZ, -R7 ;  /* 0x000000ffff07a224 */ /* 0x000fe200078e0a07 */
[----:B------:R-:W-:-:S05]  /*0230*/  @!P0 LOP3.LUT R7, RZ, R2, RZ, 0x33, !PT ;  /* 0x00000002ff078212 */ /* 0x000fca00078e33ff */
[----:B------:R-:W-:Y:S01]  /*0240*/  STG.E desc[UR4][R4.64], R7 ;  /* 0x0000000704007986 */ /* 0x000fe2000c101904 */
[----:B------:R-:W-:Y:S05]  /*0250*/  EXIT ;  /* 0x000000000000794d */ /* 0x000fea0003800000 */
.L_x_2:
        /* <DEDUP_REMOVED lines=10> */
.L_x_8:


//--------------------- .text._Z8gpu_multPiS_S_   --------------------------
	.section	.text._Z8gpu_multPiS_S_,"ax",@progbits
	.align	128
        .global         _Z8gpu_multPiS_S_
        .type           _Z8gpu_multPiS_S_,@function
        .size           _Z8gpu_multPiS_S_,(.L_x_9 - _Z8gpu_multPiS_S_)
        .other          _Z8gpu_multPiS_S_,@"STO_CUDA_ENTRY STV_DEFAULT"
_Z8gpu_multPiS_S_:
.text._Z8gpu_multPiS_S_:
[----:B------:R-:W-:Y:S01]  /*0000*/  LDC R1, c[0x0][0x37c] ;  /* 0x0000df00ff017b82 */ /* 0x000fe20000000800 */
[----:B------:R-:W0:Y:S07]  /*0010*/  S2R R0, SR_TID.X ;  /* 0x0000000000007919 */ /* 0x000e2e0000002100 */
[----:B------:R-:W0:Y:S01]  /*0020*/  S2UR UR6, SR_CTAID.X ;  /* 0x00000000000679c3 */ /* 0x000e220000002500 */
[----:B------:R-:W1:Y:S07]  /*0030*/  LDCU.64 UR4, c[0x0][0x358] ;  /* 0x00006b00ff0477ac */ /* 0x000e6e0008000a00 */
[----:B------:R-:W0:Y:S08]  /*0040*/  LDC R9, c[0x0][0x360] ;  /* 0x0000d800ff097b82 */ /* 0x000e300000000800 */
[----:B------:R-:W2:Y:S08]  /*0050*/  LDC.64 R2, c[0x0][0x380] ;  /* 0x0000e000ff027b82 */ /* 0x000eb00000000a00 */
[----:B------:R-:W3:Y:S01]  /*0060*/  LDC.64 R4, c[0x0][0x388] ;  /* 0x0000e200ff047b82 */ /* 0x000ee20000000a00 */
[----:B0-----:R-:W-:-:S07]  /*0070*/  IMAD R9, R9, UR6, R0 ;  /* 0x0000000609097c24 */ /* 0x001fce000f8e0200 */
[----:B------:R-:W0:Y:S01]  /*0080*/  LDC.64 R6, c[0x0][0x390] ;  /* 0x0000e400ff067b82 */ /* 0x000e220000000a00 */
[----:B--2---:R-:W-:-:S06]  /*0090*/  IMAD.WIDE.U32 R2, R9, 0x4, R2 ;  /* 0x0000000409027825 */ /* 0x004fcc00078e0002 */
[----:B-1----:R-:W2:Y:S01]  /*00a0*/  LDG.E R2, desc[UR4][R2.64] ;  /* 0x0000000402027981 */ /* 0x002ea2000c1e1900 */
[----:B---3--:R-:W-:-:S06]  /*00b0*/  IMAD.WIDE.U32 R4, R9, 0x4, R4 ;  /* 0x0000000409047825 */ /* 0x008fcc00078e0004 */
[----:B------:R-:W2:Y:S01]  /*00c0*/  LDG.E R5, desc[UR4][R4.64] ;  /* 0x0000000404057981 */ /* 0x000ea2000c1e1900 */
[----:B0-----:R-:W-:-:S04]  /*00d0*/  IMAD.WIDE.U32 R6, R9, 0x4, R6 ;  /* 0x0000000409067825 */ /* 0x001fc800078e0006 */
[----:B--2---:R-:W-:-:S05]  /*00e0*/  IMAD R9, R2, R5, RZ ;  /* 0x0000000502097224 */ /* 0x004fca00078e02ff */
[----:B------:R-:W-:Y:S01]  /*00f0*/  STG.E desc[UR4][R6.64], R9 ;  /* 0x0000000906007986 */ /* 0x000fe2000c101904 */
[----:B------:R-:W-:Y:S05]  /*0100*/  EXIT ;  /* 0x000000000000794d */ /* 0x000fea0003800000 */
.L_x_3:
        /* <DEDUP_REMOVED lines=15> */
.L_x_9:


//--------------------- .text._Z7gpu_subPiS_S_    --------------------------
	.section	.text._Z7gpu_subPiS_S_,"ax",@progbits
	.align	128
        .global         _Z7gpu_subPiS_S_
        .type           _Z7gpu_subPiS_S_,@function
        .size           _Z7gpu_subPiS_S_,(.L_x_10 - _Z7gpu_subPiS_S_)
        .other          _Z7gpu_subPiS_S_,@"STO_CUDA_ENTRY STV_DEFAULT"
_Z7gpu_subPiS_S_:
.text._Z7gpu_subPiS_S_:
        /* <DEDUP_REMOVED lines=13> */
[----:B0-----:R-:W-:Y:S01]  /*00d0*/  IMAD.WIDE.U32 R6, R9, 0x4, R6 ;  /* 0x0000000409067825 */ /* 0x001fe200078e0006 */
[----:B--2---:R-:W-:-:S05]  /*00e0*/  IADD3 R9, PT, PT, R2, -R5, RZ ;  /* 0x8000000502097210 */ /* 0x004fca0007ffe0ff */
[----:B------:R-:W-:Y:S01]  /*00f0*/  STG.E desc[UR4][R6.64], R9 ;  /* 0x0000000906007986 */ /* 0x000fe2000c101904 */
[----:B------:R-:W-:Y:S05]  /*0100*/  EXIT ;  /* 0x000000000000794d */ /* 0x000fea0003800000 */
.L_x_4:
        /* <DEDUP_REMOVED lines=15> */
.L_x_10:


//--------------------- .text._Z7gpu_addPiS_S_    --------------------------
	.section	.text._Z7gpu_addPiS_S_,"ax",@progbits
	.align	128
        .global         _Z7gpu_addPiS_S_
        .type           _Z7gpu_addPiS_S_,@function
        .size           _Z7gpu_addPiS_S_,(.L_x_11 - _Z7gpu_addPiS_S_)
        .other          _Z7gpu_addPiS_S_,@"STO_CUDA_ENTRY STV_DEFAULT"
_Z7gpu_addPiS_S_:
.text._Z7gpu_addPiS_S_:
        /* <DEDUP_REMOVED lines=14> */
[----:B--2---:R-:W-:-:S05]  /*00e0*/  IADD3 R9, PT, PT, R2, R5, RZ ;  /* 0x0000000502097210 */ /* 0x004fca0007ffe0ff */
[----:B------:R-:W-:Y:S01]  /*00f0*/  STG.E desc[UR4][R6.64], R9 ;  /* 0x0000000906007986 */ /* 0x000fe2000c101904 */
[----:B------:R-:W-:Y:S05]  /*0100*/  EXIT ;  /* 0x000000000000794d */ /* 0x000fea0003800000 */
.L_x_5:
        /* <DEDUP_REMOVED lines=15> */
.L_x_11:


//--------------------- .nv.shared.reserved.0     --------------------------
	.section	.nv.shared.reserved.0,"aw",@nobits
	.weak		__nv_reservedSMEM_offset_0_alias
	.size		__nv_reservedSMEM_offset_0_alias, 0, 64
	.other		__nv_reservedSMEM_offset_0_alias,@"STO_CUDA_RESERVED_SHARED STV_DEFAULT"
__nv_reservedSMEM_offset_0_alias:
	.zero		0
	.zero		64


//--------------------- .nv.constant0._Z13gpu_no_branchPiS_ --------------------------
	.section	.nv.constant0._Z13gpu_no_branchPiS_,"a",@progbits
	.sectionflags	@""
	.align	4
.nv.constant0._Z13gpu_no_branchPiS_:
	.zero		912


//--------------------- .nv.constant0._Z10gpu_branchPiS_ --------------------------
	.section	.nv.constant0._Z10gpu_branchPiS_,"a",@progbits
	.sectionflags	@""
	.align	4
.nv.constant0._Z10gpu_branchPiS_:
	.zero		912


//--------------------- .nv.constant0._Z7gpu_modPiS_S_ --------------------------
	.section	.nv.constant0._Z7gpu_modPiS_S_,"a",@progbits
	.sectionflags	@""
	.align	4
.nv.constant0._Z7gpu_modPiS_S_:
	.zero		920


//--------------------- .nv.constant0._Z8gpu_multPiS_S_ --------------------------
	.section	.nv.constant0._Z8gpu_multPiS_S_,"a",@progbits
	.sectionflags	@""
	.align	4
.nv.constant0._Z8gpu_multPiS_S_:
	.zero		920


//--------------------- .nv.constant0._Z7gpu_subPiS_S_ --------------------------
	.section	.nv.constant0._Z7gpu_subPiS_S_,"a",@progbits
	.sectionflags	@""
	.align	4
.nv.constant0._Z7gpu_subPiS_S_:
	.zero		920


//--------------------- .nv.constant0._Z7gpu_addPiS_S_ --------------------------
	.section	.nv.constant0._Z7gpu_addPiS_S_,"a",@progbits
	.sectionflags	@""
	.align	4
.nv.constant0._Z7gpu_addPiS_S_:
	.zero		920


//--------------------- SYMBOLS --------------------------

	.type		.nv.reservedSmem.offset0,@object
	.size		.nv.reservedSmem.offset0,0x4
